//
// Generated by NVIDIA NVVM Compiler
//
// Compiler Build ID: CL-36424714
// Cuda compilation tools, release 13.0, V13.0.88
// Based on NVVM 20.0.0
//

.version 9.0
.target sm_100
.address_size 64

	// .globl	_Z11hello_worldv
.extern .func  (.param .b32 func_retval0) vprintf
(
	.param .b64 vprintf_param_0,
	.param .b64 vprintf_param_1
)
;
.global .align 1 .b8 $str[50] = {98, 108, 111, 99, 107, 32, 105, 100, 32, 61, 32, 91, 32, 37, 100, 32, 93, 44, 32, 116, 104, 114, 101, 97, 100, 32, 105, 100, 32, 61, 32, 91, 32, 37, 100, 32, 93, 32, 104, 101, 108, 108, 111, 32, 99, 117, 100, 97, 10};

.visible .entry _Z11hello_worldv()
{
	.local .align 8 .b8 	__local_depot0[8];
	.reg .b64 	%SP;
	.reg .b64 	%SPL;
	.reg .b32 	%r<7>;
	.reg .b64 	%rd<5>;

	mov.u64 	%SPL, __local_depot0;
	cvta.local.u64 	%SP, %SPL;
	add.u64 	%rd1, %SP, 0;
	add.u64 	%rd2, %SPL, 0;
	mov.u32 	%r1, %ctaid.x;
	mov.u32 	%r2, %ntid.x;
	mov.u32 	%r3, %tid.x;
	mad.lo.s32 	%r4, %r1, %r2, %r3;
	st.local.v2.u32 	[%rd2], {%r1, %r4};
	mov.u64 	%rd3, $str;
	cvta.global.u64 	%rd4, %rd3;
	{ // callseq 0, 0
	.param .b64 param0;
	st.param.b64 	[param0], %rd4;
	.param .b64 param1;
	st.param.b64 	[param1], %rd1;
	.param .b32 retval0;
	call.uni (retval0), 
	vprintf, 
	(
	param0, 
	param1
	);
	ld.param.b32 	%r5, [retval0];
	} // callseq 0
	ret;

}


// ===== COMPILED SASS (sm_100) =====

	.target	sm_100

	.elftype	@"ET_EXEC"


//--------------------- .note.nv.tkinfo           --------------------------
	.section	.note.nv.tkinfo,"",@"SHT_NOTE"
	.sectionflags	@"SHF_NOTE_NV_TKINFO"
	.tkinfo
        /*0018*/ 	.word	0x00000002
        /*0030*/ 	.string	""
        /*0030*/ 	.string	"ptxas"
        /*0030*/ 	.string	"Cuda compilation tools, release 13.0, V13.0.88"
        /*0030*/ 	.string	"Build cuda_13.0.r13.0/compiler.36424714_0"
        /*0030*/ 	.string	"-arch sm_100 -m 64 "



//--------------------- .note.nv.cuinfo           --------------------------
	.section	.note.nv.cuinfo,"",@"SHT_NOTE"
	.sectionflags	@"SHF_NOTE_NV_CUINFO"
        /*0018*/ 	.short	0x0002
        /*001a*/ 	.short	0x0064
        /*001c*/ 	.short	0x0082
	.zero		2


//--------------------- .nv.info                  --------------------------
	.section	.nv.info,"",@"SHT_CUDA_INFO"
	.align	4


	//----- nvinfo : EIATTR_REGCOUNT
	.align		4
        /*0000*/ 	.byte	0x04, 0x2f
        /*0002*/ 	.short	(.L_2 - .L_1)
	.align		4
.L_1:
        /*0004*/ 	.word	index@(_Z11hello_worldv)
        /*0008*/ 	.word	0x00000018


	//----- nvinfo : EIATTR_FRAME_SIZE
	.align		4
.L_2:
        /*000c*/ 	.byte	0x04, 0x11
        /*000e*/ 	.short	(.L_4 - .L_3)
	.align		4
.L_3:
        /*0010*/ 	.word	index@(_Z11hello_worldv)
        /*0014*/ 	.word	0x00000008


	//----- nvinfo : EIATTR_MIN_STACK_SIZE
	.align		4
.L_4:
        /*0018*/ 	.byte	0x04, 0x12
        /*001a*/ 	.short	(.L_6 - .L_5)
	.align		4
.L_5:
        /*001c*/ 	.word	index@(_Z11hello_worldv)
        /*0020*/ 	.word	0x00000008
.L_6:


//--------------------- .nv.compat                --------------------------
	.section	.nv.compat,"",@"SHT_CUDA_COMPAT_INFO"
	.align	4
        /*0000*/ 	.byte	0x02, 0x09, 0x00, 0x00, 0x02, 0x02, 0x01, 0x00, 0x02, 0x05, 0x05, 0x00, 0x03, 0x07, 0x01, 0x01
        /*0010*/ 	.byte	0x02, 0x03, 0x00, 0x00, 0x02, 0x06, 0x01, 0x00, 0x04, 0x0b, 0x08, 0x00, 0x09, 0x00, 0x00, 0x00
        /*0020*/ 	.byte	0x00, 0x00, 0x00, 0x00


//--------------------- .nv.info._Z11hello_worldv --------------------------
	.section	.nv.info._Z11hello_worldv,"",@"SHT_CUDA_INFO"
	.sectionflags	@""
	.align	4


	//----- nvinfo : EIATTR_CUDA_API_VERSION
	.align		4
        /*0000*/ 	.byte	0x04, 0x37
        /*0002*/ 	.short	(.L_8 - .L_7)
.L_7:
        /*0004*/ 	.word	0x00000082


	//----- nvinfo : EIATTR_SPARSE_MMA_MASK
	.align		4
.L_8:
        /*0008*/ 	.byte	0x03, 0x50
        /*000a*/ 	.short	0x0000


	//----- nvinfo : EIATTR_MAXREG_COUNT
	.align		4
        /*000c*/ 	.byte	0x03, 0x1b
        /*000e*/ 	.short	0x00ff


	//----- nvinfo : EIATTR_EXTERNS
	.align		4
        /*0010*/ 	.byte	0x04, 0x0f
        /*0012*/ 	.short	(.L_10 - .L_9)


	//   ....[0]....
	.align		4
.L_9:
        /*0014*/ 	.word	index@(vprintf)


	//----- nvinfo : EIATTR_MERCURY_ISA_VERSION
	.align		4
.L_10:
        /*0018*/ 	.byte	0x03, 0x5f
        /*001a*/ 	.short	0x0101


	//----- nvinfo : EIATTR_VRC_CTA_INIT_COUNT
	.align		4
        /*001c*/ 	.byte	0x02, 0x4a
	.zero		1
	.zero		1


	//----- nvinfo : EIATTR_SYSCALL_OFFSETS
	.align		4
        /*0020*/ 	.byte	0x04, 0x46
        /*0022*/ 	.short	(.L_12 - .L_11)


	//   ....[0]....
.L_11:
        /*0024*/ 	.word	0x00000110


	//----- nvinfo : EIATTR_EXIT_INSTR_OFFSETS
	.align		4
.L_12:
        /*0028*/ 	.byte	0x04, 0x1c
        /*002a*/ 	.short	(.L_14 - .L_13)


	//   ....[0]....
.L_13:
        /*002c*/ 	.word	0x00000120


	//----- nvinfo : EIATTR_SW_WAR
	.align		4
.L_14:
        /*0030*/ 	.byte	0x04, 0x36
        /*0032*/ 	.short	(.L_16 - .L_15)
.L_15:
        /*0034*/ 	.word	0x00000008
.L_16:


//--------------------- .nv.callgraph             --------------------------
	.section	.nv.callgraph,"",@"SHT_CUDA_CALLGRAPH"
	.align	4
	.sectionentsize	8
	.align		4
        /*0000*/ 	.word	0x00000000
	.align		4
        /*0004*/ 	.word	0xffffffff
	.align		4
        /*0008*/ 	.word	index@(_Z11hello_worldv)
	.align		4
        /*000c*/ 	.word	index@(vprintf)
	.align		4
        /*0010*/ 	.word	0x00000000
	.align		4
        /*0014*/ 	.word	0xfffffffe
	.align		4
        /*0018*/ 	.word	0x00000000
	.align		4
        /*001c*/ 	.word	0xfffffffd
	.align		4
        /*0020*/ 	.word	0x00000000
	.align		4
        /*0024*/ 	.word	0xfffffffc


//--------------------- .nv.constant4             --------------------------
	.section	.nv.constant4,"a",@progbits
	.align	8
	.align		8
.nv.constant4:
        /*0000*/ 	.dword	vprintf
	.align		8
        /*0008*/ 	.dword	$str


//--------------------- .text._Z11hello_worldv    --------------------------
	.section	.text._Z11hello_worldv,"ax",@progbits
	.align	128
        .global         _Z11hello_worldv
        .type           _Z11hello_worldv,@function
        .size           _Z11hello_worldv,(.L_x_2 - _Z11hello_worldv)
        .other          _Z11hello_worldv,@"STO_CUDA_ENTRY STV_DEFAULT"
_Z11hello_worldv:
.text._Z11hello_worldv:
[----:B------:R-:W0:Y:S01]  /*0000*/  LDC R1, c[0x0][0x37c] ;  /* 0x0000df00ff017b82 */ /* 0x000e220000000800 */
[----:B------:R-:W1:Y:S01]  /*0010*/  S2R R9, SR_TID.X ;  /* 0x0000000000097919 */ /* 0x000e620000002100 */
[----:B------:R-:W2:Y:S01]  /*0020*/  LDCU UR5, c[0x0][0x2fc] ;  /* 0x00005f80ff0577ac */ /* 0x000ea20008000800 */
[----:B0-----:R-:W-:Y:S01]  /*0030*/  VIADD R1, R1, 0xfffffff8 ;  /* 0xfffffff801017836 */ /* 0x001fe20000000000 */
[----:B------:R-:W-:Y:S01]  /*0040*/  MOV R0, 0x0 ;  /* 0x0000000000007802 */ /* 0x000fe20000000f00 */
[----:B------:R-:W1:Y:S01]  /*0050*/  S2R R8, SR_CTAID.X ;  /* 0x0000000000087919 */ /* 0x000e620000002500 */
[----:B------:R-:W1:Y:S02]  /*0060*/  LDCU UR6, c[0x0][0x360] ;  /* 0x00006c00ff0677ac */ /* 0x000e640008000800 */
[----:B------:R0:W3:Y:S01]  /*0070*/  LDC.64 R2, c[0x4][R0] ;  /* 0x0100000000027b82 */ /* 0x0000e20000000a00 */
[----:B------:R-:W4:Y:S02]  /*0080*/  LDCU UR4, c[0x0][0x2f8] ;  /* 0x00005f00ff0477ac */ /* 0x000f240008000800 */
[----:B----4-:R-:W-:-:S05]  /*0090*/  IADD3 R6, P0, PT, R1, UR4, RZ ;  /* 0x0000000401067c10 */ /* 0x010fca000ff1e0ff */
[----:B--2---:R-:W-:Y:S02]  /*00a0*/  IMAD.X R7, RZ, RZ, UR5, P0 ;  /* 0x00000005ff077e24 */ /* 0x004fe400080e06ff */
[----:B-1----:R-:W-:Y:S01]  /*00b0*/  IMAD R9, R8, UR6, R9 ;  /* 0x0000000608097c24 */ /* 0x002fe2000f8e0209 */
[----:B------:R-:W1:Y:S04]  /*00c0*/  LDCU.64 UR6, c[0x4][0x8] ;  /* 0x01000100ff0677ac */ /* 0x000e680008000a00 */
[----:B------:R0:W-:Y:S01]  /*00d0*/  STL.64 [R1], R8 ;  /* 0x0000000801007387 */ /* 0x0001e20000100a00 */
[----:B-1----:R-:W-:Y:S01]  /*00e0*/  IMAD.U32 R4, RZ, RZ, UR6 ;  /* 0x00000006ff047e24 */ /* 0x002fe2000f8e00ff */
[----:B0--3--:R-:W-:-:S07]  /*00f0*/  MOV R5, UR7 ;  /* 0x0000000700057c02 */ /* 0x009fce0008000f00 */
[----:B------:R-:W-:-:S07]  /*0100*/  LEPC R20, `(.L_x_0) ;  /* 0x000000001014794e */ /* 0x000fce0000000000 */
[----:B------:R-:W-:Y:S05]  /*0110*/  CALL.ABS.NOINC R2 ;  /* 0x0000000002007343 */ /* 0x000fea0003c00000 */
.L_x_0:
[----:B------:R-:W-:Y:S05]  /*0120*/  EXIT ;  /* 0x000000000000794d */ /* 0x000fea0003800000 */
.L_x_1:
[----:B------:R-:W-:-:S00]  /*0130*/  BRA `(.L_x_1) ;  /* 0xfffffffc00fc7947 */ /* 0x000fc0000383ffff */
[----:B------:R-:W-:-:S00]  /*0140*/  NOP ;  /* 0x0000000000007918 */ /* 0x000fc00000000000 */
        /* <DEDUP_REMOVED lines=11> */
.L_x_2:


//--------------------- .nv.global.init           --------------------------
	.section	.nv.global.init,"aw",@progbits
.nv.global.init:
	.type		$str,@object
	.size		$str,(.L_0 - $str)
$str:
        /*0000*/ 	.byte	0x62, 0x6c, 0x6f, 0x63, 0x6b, 0x20, 0x69, 0x64, 0x20, 0x3d, 0x20, 0x5b, 0x20, 0x25, 0x64, 0x20
        /*0010*/ 	.byte	0x5d, 0x2c, 0x20, 0x74, 0x68, 0x72, 0x65, 0x61, 0x64, 0x20, 0x69, 0x64, 0x20, 0x3d, 0x20, 0x5b
        /*0020*/ 	.byte	0x20, 0x25, 0x64, 0x20, 0x5d, 0x20, 0x68, 0x65, 0x6c, 0x6c, 0x6f, 0x20, 0x63, 0x75, 0x64, 0x61
        /*0030*/ 	.byte	0x0a, 0x00
.L_0:


//--------------------- .nv.shared.reserved.0     --------------------------
	.section	.nv.shared.reserved.0,"aw",@nobits
	.weak		__nv_reservedSMEM_offset_0_alias
	.size		__nv_reservedSMEM_offset_0_alias, 0, 64
	.other		__nv_reservedSMEM_offset_0_alias,@"STO_CUDA_RESERVED_SHARED STV_DEFAULT"
__nv_reservedSMEM_offset_0_alias:
	.zero		0
	.zero		64


//--------------------- .nv.constant0._Z11hello_worldv --------------------------
	.section	.nv.constant0._Z11hello_worldv,"a",@progbits
	.sectionflags	@""
	.align	4
.nv.constant0._Z11hello_worldv:
	.zero		896


//--------------------- SYMBOLS --------------------------

	.type		.nv.reservedSmem.offset0,@object
	.size		.nv.reservedSmem.offset0,0x4
	.type		vprintf,@function
